//
// Generated by NVIDIA NVVM Compiler
//
// Compiler Build ID: CL-36424714
// Cuda compilation tools, release 13.0, V13.0.88
// Based on NVVM 20.0.0
//

.version 9.0
.target sm_100
.address_size 64

	// .globl	_Z10stencil_1DPiS_l
// _ZZ10stencil_1DPiS_lE4temp has been demoted

.visible .entry _Z10stencil_1DPiS_l(
	.param .u64 .ptr .align 1 _Z10stencil_1DPiS_l_param_0,
	.param .u64 .ptr .align 1 _Z10stencil_1DPiS_l_param_1,
	.param .u64 _Z10stencil_1DPiS_l_param_2
)
{
	.reg .pred 	%p<43>;
	.reg .b32 	%r<139>;
	.reg .b64 	%rd<59>;
	// demoted variable
	.shared .align 4 .b8 _ZZ10stencil_1DPiS_lE4temp[4120];
	ld.param.u64 	%rd27, [_Z10stencil_1DPiS_l_param_0];
	ld.param.u64 	%rd28, [_Z10stencil_1DPiS_l_param_1];
	ld.param.u64 	%rd26, [_Z10stencil_1DPiS_l_param_2];
	cvta.to.global.u64 	%rd1, %rd28;
	cvta.to.global.u64 	%rd2, %rd27;
	mov.u32 	%r1, %tid.x;
	mov.u32 	%r2, %ntid.x;
	mov.u32 	%r59, %ctaid.x;
	mad.lo.s32 	%r60, %r2, %r59, %r1;
	cvt.u64.u32 	%rd58, %r60;
	add.s32 	%r3, %r1, 3;
	cvt.u64.u32 	%rd29, %r2;
	add.s64 	%rd4, %rd26, %rd29;
	setp.le.s64 	%p1, %rd4, %rd58;
	@%p1 bra 	$L__BB0_81;
	mov.u32 	%r61, %nctaid.x;
	mul.lo.s32 	%r62, %r61, %r2;
	cvt.s64.s32 	%rd5, %r62;
	add.s64 	%rd6, %rd5, %rd58;
	max.s64 	%rd30, %rd4, %rd6;
	setp.lt.s64 	%p2, %rd6, %rd4;
	selp.u64 	%rd7, 1, 0, %p2;
	add.s64 	%rd31, %rd6, %rd7;
	sub.s64 	%rd8, %rd30, %rd31;
	or.b64  	%rd32, %rd8, %rd5;
	and.b64  	%rd33, %rd32, -4294967296;
	setp.ne.s64 	%p3, %rd33, 0;
	@%p3 bra 	$L__BB0_3;
	cvt.u32.u64 	%r63, %rd5;
	cvt.u32.u64 	%r64, %rd8;
	div.u32 	%r65, %r64, %r63;
	cvt.u64.u32 	%rd56, %r65;
	bra.uni 	$L__BB0_4;
$L__BB0_3:
	div.u64 	%rd56, %rd8, %rd5;
$L__BB0_4:
	shl.b32 	%r66, %r1, 2;
	mov.u32 	%r67, _ZZ10stencil_1DPiS_lE4temp;
	add.s32 	%r4, %r67, %r66;
	add.s64 	%rd12, %rd56, %rd7;
	and.b64  	%rd34, %rd12, 1;
	setp.eq.b64 	%p4, %rd34, 1;
	@%p4 bra 	$L__BB0_30;
	setp.le.s64 	%p5, %rd26, %rd58;
	shl.b64 	%rd35, %rd58, 2;
	add.s64 	%rd13, %rd2, %rd35;
	mov.b32 	%r112, 0;
	@%p5 bra 	$L__BB0_7;
	ld.global.u32 	%r112, [%rd13];
$L__BB0_7:
	setp.gt.u32 	%p6, %r1, 2;
	st.shared.u32 	[%r4+12], %r112;
	@%p6 bra 	$L__BB0_13;
	cvt.u32.u64 	%r70, %rd58;
	setp.lt.u32 	%p7, %r70, 3;
	mov.b32 	%r113, 0;
	@%p7 bra 	$L__BB0_10;
	ld.global.u32 	%r113, [%rd13+-12];
$L__BB0_10:
	st.shared.u32 	[%r4], %r113;
	add.s64 	%rd36, %rd58, 1024;
	setp.lt.s64 	%p8, %rd36, %rd26;
	@%p8 bra 	$L__BB0_12;
	mov.b32 	%r71, 0;
	st.shared.u32 	[%r4+4108], %r71;
	bra.uni 	$L__BB0_13;
$L__BB0_12:
	ld.global.u32 	%r72, [%rd13+4096];
	st.shared.u32 	[%r4+4108], %r72;
$L__BB0_13:
	bar.sync 	0;
	cvt.u64.u32 	%rd37, %r1;
	setp.le.s64 	%p9, %rd26, %rd37;
	mov.b32 	%r115, 0;
	@%p9 bra 	$L__BB0_15;
	ld.shared.u32 	%r115, [%r4];
$L__BB0_15:
	add.s32 	%r74, %r1, 1;
	cvt.u64.u32 	%rd38, %r74;
	setp.le.s64 	%p10, %rd26, %rd38;
	@%p10 bra 	$L__BB0_17;
	ld.shared.u32 	%r75, [%r4+4];
	add.s32 	%r115, %r75, %r115;
$L__BB0_17:
	add.s32 	%r76, %r1, 2;
	cvt.u64.u32 	%rd39, %r76;
	setp.le.s64 	%p11, %rd26, %rd39;
	@%p11 bra 	$L__BB0_19;
	ld.shared.u32 	%r77, [%r4+8];
	add.s32 	%r115, %r77, %r115;
$L__BB0_19:
	cvt.u64.u32 	%rd40, %r3;
	setp.le.s64 	%p12, %rd26, %rd40;
	@%p12 bra 	$L__BB0_21;
	ld.shared.u32 	%r78, [%r4+12];
	add.s32 	%r115, %r78, %r115;
$L__BB0_21:
	add.s32 	%r79, %r1, 4;
	cvt.u64.u32 	%rd41, %r79;
	setp.le.s64 	%p13, %rd26, %rd41;
	@%p13 bra 	$L__BB0_23;
	ld.shared.u32 	%r80, [%r4+16];
	add.s32 	%r115, %r80, %r115;
$L__BB0_23:
	add.s32 	%r81, %r1, 5;
	cvt.u64.u32 	%rd42, %r81;
	setp.le.s64 	%p14, %rd26, %rd42;
	@%p14 bra 	$L__BB0_25;
	ld.shared.u32 	%r82, [%r4+20];
	add.s32 	%r115, %r82, %r115;
$L__BB0_25:
	add.s32 	%r83, %r1, 6;
	cvt.u64.u32 	%rd43, %r83;
	setp.le.s64 	%p15, %rd26, %rd43;
	@%p15 bra 	$L__BB0_27;
	ld.shared.u32 	%r84, [%r4+24];
	add.s32 	%r115, %r84, %r115;
$L__BB0_27:
	setp.le.s64 	%p16, %rd26, %rd58;
	@%p16 bra 	$L__BB0_29;
	add.s64 	%rd45, %rd1, %rd35;
	st.global.u32 	[%rd45], %r115;
$L__BB0_29:
	bar.sync 	0;
	mov.u64 	%rd58, %rd6;
$L__BB0_30:
	setp.eq.s64 	%p17, %rd12, 0;
	@%p17 bra 	$L__BB0_81;
	add.s32 	%r85, %r1, 1;
	cvt.u64.u32 	%rd15, %r85;
	add.s32 	%r86, %r1, 2;
	cvt.u64.u32 	%rd16, %r86;
	cvt.u64.u32 	%rd17, %r3;
	add.s32 	%r87, %r1, 4;
	cvt.u64.u32 	%rd18, %r87;
	add.s32 	%r88, %r1, 5;
	cvt.u64.u32 	%rd19, %r88;
	add.s32 	%r89, %r1, 6;
	cvt.u64.u32 	%rd20, %r89;
$L__BB0_32:
	setp.ge.s64 	%p18, %rd58, %rd26;
	shl.b64 	%rd46, %rd58, 2;
	add.s64 	%rd22, %rd2, %rd46;
	mov.b32 	%r121, 0;
	@%p18 bra 	$L__BB0_34;
	ld.global.u32 	%r121, [%rd22];
$L__BB0_34:
	setp.gt.u32 	%p19, %r1, 2;
	st.shared.u32 	[%r4+12], %r121;
	@%p19 bra 	$L__BB0_40;
	setp.lt.s64 	%p20, %rd58, 3;
	mov.b32 	%r122, 0;
	@%p20 bra 	$L__BB0_37;
	ld.global.u32 	%r122, [%rd22+-12];
$L__BB0_37:
	st.shared.u32 	[%r4], %r122;
	add.s64 	%rd47, %rd58, 1024;
	setp.lt.s64 	%p21, %rd47, %rd26;
	@%p21 bra 	$L__BB0_39;
	mov.b32 	%r92, 0;
	st.shared.u32 	[%r4+4108], %r92;
	bra.uni 	$L__BB0_40;
$L__BB0_39:
	ld.global.u32 	%r93, [%rd22+4096];
	st.shared.u32 	[%r4+4108], %r93;
$L__BB0_40:
	cvt.u64.u32 	%rd48, %r1;
	setp.le.s64 	%p22, %rd26, %rd48;
	bar.sync 	0;
	mov.b32 	%r124, 0;
	@%p22 bra 	$L__BB0_42;
	ld.shared.u32 	%r124, [%r4];
$L__BB0_42:
	setp.le.s64 	%p23, %rd26, %rd15;
	@%p23 bra 	$L__BB0_44;
	ld.shared.u32 	%r95, [%r4+4];
	add.s32 	%r124, %r95, %r124;
$L__BB0_44:
	setp.le.s64 	%p24, %rd26, %rd16;
	@%p24 bra 	$L__BB0_46;
	ld.shared.u32 	%r96, [%r4+8];
	add.s32 	%r124, %r96, %r124;
$L__BB0_46:
	setp.le.s64 	%p25, %rd26, %rd17;
	@%p25 bra 	$L__BB0_48;
	ld.shared.u32 	%r97, [%r4+12];
	add.s32 	%r124, %r97, %r124;
$L__BB0_48:
	setp.le.s64 	%p26, %rd26, %rd18;
	@%p26 bra 	$L__BB0_50;
	ld.shared.u32 	%r98, [%r4+16];
	add.s32 	%r124, %r98, %r124;
$L__BB0_50:
	setp.le.s64 	%p27, %rd26, %rd19;
	@%p27 bra 	$L__BB0_52;
	ld.shared.u32 	%r99, [%r4+20];
	add.s32 	%r124, %r99, %r124;
$L__BB0_52:
	setp.le.s64 	%p28, %rd26, %rd20;
	@%p28 bra 	$L__BB0_54;
	ld.shared.u32 	%r100, [%r4+24];
	add.s32 	%r124, %r100, %r124;
$L__BB0_54:
	@%p18 bra 	$L__BB0_56;
	shl.b64 	%rd49, %rd58, 2;
	add.s64 	%rd50, %rd1, %rd49;
	st.global.u32 	[%rd50], %r124;
$L__BB0_56:
	add.s64 	%rd23, %rd58, %rd5;
	bar.sync 	0;
	setp.ge.s64 	%p30, %rd23, %rd26;
	shl.b64 	%rd51, %rd5, 2;
	add.s64 	%rd24, %rd22, %rd51;
	mov.b32 	%r130, 0;
	@%p30 bra 	$L__BB0_58;
	ld.global.u32 	%r130, [%rd24];
$L__BB0_58:
	st.shared.u32 	[%r4+12], %r130;
	@%p19 bra 	$L__BB0_64;
	setp.lt.s64 	%p32, %rd23, 3;
	mov.b32 	%r131, 0;
	@%p32 bra 	$L__BB0_61;
	ld.global.u32 	%r131, [%rd24+-12];
$L__BB0_61:
	st.shared.u32 	[%r4], %r131;
	add.s64 	%rd52, %rd23, 1024;
	setp.lt.s64 	%p33, %rd52, %rd26;
	@%p33 bra 	$L__BB0_63;
	mov.b32 	%r103, 0;
	st.shared.u32 	[%r4+4108], %r103;
	bra.uni 	$L__BB0_64;
$L__BB0_63:
	ld.global.u32 	%r104, [%rd24+4096];
	st.shared.u32 	[%r4+4108], %r104;
$L__BB0_64:
	cvt.u64.u32 	%rd53, %r1;
	setp.le.s64 	%p34, %rd26, %rd53;
	bar.sync 	0;
	mov.b32 	%r133, 0;
	@%p34 bra 	$L__BB0_66;
	ld.shared.u32 	%r133, [%r4];
$L__BB0_66:
	@%p23 bra 	$L__BB0_68;
	ld.shared.u32 	%r106, [%r4+4];
	add.s32 	%r133, %r106, %r133;
$L__BB0_68:
	@%p24 bra 	$L__BB0_70;
	ld.shared.u32 	%r107, [%r4+8];
	add.s32 	%r133, %r107, %r133;
$L__BB0_70:
	@%p25 bra 	$L__BB0_72;
	ld.shared.u32 	%r108, [%r4+12];
	add.s32 	%r133, %r108, %r133;
$L__BB0_72:
	@%p26 bra 	$L__BB0_74;
	ld.shared.u32 	%r109, [%r4+16];
	add.s32 	%r133, %r109, %r133;
$L__BB0_74:
	setp.le.s64 	%p39, %rd26, %rd19;
	@%p39 bra 	$L__BB0_76;
	ld.shared.u32 	%r110, [%r4+20];
	add.s32 	%r133, %r110, %r133;
$L__BB0_76:
	setp.le.s64 	%p40, %rd26, %rd20;
	@%p40 bra 	$L__BB0_78;
	ld.shared.u32 	%r111, [%r4+24];
	add.s32 	%r133, %r111, %r133;
$L__BB0_78:
	@%p30 bra 	$L__BB0_80;
	shl.b64 	%rd54, %rd23, 2;
	add.s64 	%rd55, %rd1, %rd54;
	st.global.u32 	[%rd55], %r133;
$L__BB0_80:
	add.s64 	%rd58, %rd23, %rd5;
	bar.sync 	0;
	setp.lt.s64 	%p42, %rd58, %rd4;
	@%p42 bra 	$L__BB0_32;
$L__BB0_81:
	ret;

}


// ===== COMPILED SASS (sm_100) =====

	.target	sm_100

	.elftype	@"ET_EXEC"


//--------------------- .note.nv.tkinfo           --------------------------
	.section	.note.nv.tkinfo,"",@"SHT_NOTE"
	.sectionflags	@"SHF_NOTE_NV_TKINFO"
	.tkinfo
        /*0018*/ 	.word	0x00000002
        /*0030*/ 	.string	""
        /*0030*/ 	.string	"ptxas"
        /*0030*/ 	.string	"Cuda compilation tools, release 13.0, V13.0.88"
        /*0030*/ 	.string	"Build cuda_13.0.r13.0/compiler.36424714_0"
        /*0030*/ 	.string	"-arch sm_100 -m 64 "



//--------------------- .note.nv.cuinfo           --------------------------
	.section	.note.nv.cuinfo,"",@"SHT_NOTE"
	.sectionflags	@"SHF_NOTE_NV_CUINFO"
        /*0018*/ 	.short	0x0002
        /*001a*/ 	.short	0x0064
        /*001c*/ 	.short	0x0082
	.zero		2


//--------------------- .nv.info                  --------------------------
	.section	.nv.info,"",@"SHT_CUDA_INFO"
	.align	4


	//----- nvinfo : EIATTR_REGCOUNT
	.align		4
        /*0000*/ 	.byte	0x04, 0x2f
        /*0002*/ 	.short	(.L_1 - .L_0)
	.align		4
.L_0:
        /*0004*/ 	.word	index@(_Z10stencil_1DPiS_l)
        /*0008*/ 	.word	0x00000020


	//----- nvinfo : EIATTR_FRAME_SIZE
	.align		4
.L_1:
        /*000c*/ 	.byte	0x04, 0x11
        /*000e*/ 	.short	(.L_3 - .L_2)
	.align		4
.L_2:
        /*0010*/ 	.word	index@($__internal_0_$__cuda_sm20_div_u64)
        /*0014*/ 	.word	0x00000000


	//----- nvinfo : EIATTR_FRAME_SIZE
	.align		4
.L_3:
        /*0018*/ 	.byte	0x04, 0x11
        /*001a*/ 	.short	(.L_5 - .L_4)
	.align		4
.L_4:
        /*001c*/ 	.word	index@(_Z10stencil_1DPiS_l)
        /*0020*/ 	.word	0x00000000


	//----- nvinfo : EIATTR_MIN_STACK_SIZE
	.align		4
.L_5:
        /*0024*/ 	.byte	0x04, 0x12
        /*0026*/ 	.short	(.L_7 - .L_6)
	.align		4
.L_6:
        /*0028*/ 	.word	index@(_Z10stencil_1DPiS_l)
        /*002c*/ 	.word	0x00000000
.L_7:


//--------------------- .nv.compat                --------------------------
	.section	.nv.compat,"",@"SHT_CUDA_COMPAT_INFO"
	.align	4
        /*0000*/ 	.byte	0x02, 0x09, 0x00, 0x00, 0x02, 0x02, 0x01, 0x00, 0x02, 0x05, 0x05, 0x00, 0x03, 0x07, 0x01, 0x01
        /*0010*/ 	.byte	0x02, 0x03, 0x00, 0x00, 0x02, 0x06, 0x01, 0x00, 0x04, 0x0b, 0x08, 0x00, 0x09, 0x00, 0x00, 0x00
        /*0020*/ 	.byte	0x00, 0x00, 0x00, 0x00


//--------------------- .nv.info._Z10stencil_1DPiS_l --------------------------
	.section	.nv.info._Z10stencil_1DPiS_l,"",@"SHT_CUDA_INFO"
	.sectionflags	@""
	.align	4


	//----- nvinfo : EIATTR_CUDA_API_VERSION
	.align		4
        /*0000*/ 	.byte	0x04, 0x37
        /*0002*/ 	.short	(.L_9 - .L_8)
.L_8:
        /*0004*/ 	.word	0x00000082


	//----- nvinfo : EIATTR_KPARAM_INFO
	.align		4
.L_9:
        /*0008*/ 	.byte	0x04, 0x17
        /*000a*/ 	.short	(.L_11 - .L_10)
.L_10:
        /*000c*/ 	.word	0x00000000
        /*0010*/ 	.short	0x0002
        /*0012*/ 	.short	0x0010
        /*0014*/ 	.byte	0x00, 0xf0, 0x21, 0x00


	//----- nvinfo : EIATTR_KPARAM_INFO
	.align		4
.L_11:
        /*0018*/ 	.byte	0x04, 0x17
        /*001a*/ 	.short	(.L_13 - .L_12)
.L_12:
        /*001c*/ 	.word	0x00000000
        /*0020*/ 	.short	0x0001
        /*0022*/ 	.short	0x0008
        /*0024*/ 	.byte	0x00, 0xf5, 0x21, 0x00


	//----- nvinfo : EIATTR_KPARAM_INFO
	.align		4
.L_13:
        /*0028*/ 	.byte	0x04, 0x17
        /*002a*/ 	.short	(.L_15 - .L_14)
.L_14:
        /*002c*/ 	.word	0x00000000
        /*0030*/ 	.short	0x0000
        /*0032*/ 	.short	0x0000
        /*0034*/ 	.byte	0x00, 0xf5, 0x21, 0x00


	//----- nvinfo : EIATTR_SPARSE_MMA_MASK
	.align		4
.L_15:
        /*0038*/ 	.byte	0x03, 0x50
        /*003a*/ 	.short	0x0000


	//----- nvinfo : EIATTR_MAXREG_COUNT
	.align		4
        /*003c*/ 	.byte	0x03, 0x1b
        /*003e*/ 	.short	0x00ff


	//----- nvinfo : EIATTR_NUM_BARRIERS
	.align		4
        /*0040*/ 	.byte	0x02, 0x4c
        /*0042*/ 	.byte	0x01
	.zero		1


	//----- nvinfo : EIATTR_MERCURY_ISA_VERSION
	.align		4
        /*0044*/ 	.byte	0x03, 0x5f
        /*0046*/ 	.short	0x0101


	//----- nvinfo : EIATTR_VRC_CTA_INIT_COUNT
	.align		4
        /*0048*/ 	.byte	0x02, 0x4a
	.zero		1
	.zero		1


	//----- nvinfo : EIATTR_EXIT_INSTR_OFFSETS
	.align		4
        /*004c*/ 	.byte	0x04, 0x1c
        /*004e*/ 	.short	(.L_17 - .L_16)


	//   ....[0]....
.L_16:
        /*0050*/ 	.word	0x000000a0


	//   ....[1]....
        /*0054*/ 	.word	0x000008b0


	//   ....[2]....
        /*0058*/ 	.word	0x000010c0


	//----- nvinfo : EIATTR_CRS_STACK_SIZE
	.align		4
.L_17:
        /*005c*/ 	.byte	0x04, 0x1e
        /*005e*/ 	.short	(.L_19 - .L_18)
.L_18:
        /*0060*/ 	.word	0x00000000


	//----- nvinfo : EIATTR_CBANK_PARAM_SIZE
	.align		4
.L_19:
        /*0064*/ 	.byte	0x03, 0x19
        /*0066*/ 	.short	0x0018


	//----- nvinfo : EIATTR_PARAM_CBANK
	.align		4
        /*0068*/ 	.byte	0x04, 0x0a
        /*006a*/ 	.short	(.L_21 - .L_20)
	.align		4
.L_20:
        /*006c*/ 	.word	index@(.nv.constant0._Z10stencil_1DPiS_l)
        /*0070*/ 	.short	0x0380
        /*0072*/ 	.short	0x0018


	//----- nvinfo : EIATTR_SW_WAR
	.align		4
.L_21:
        /*0074*/ 	.byte	0x04, 0x36
        /*0076*/ 	.short	(.L_23 - .L_22)
.L_22:
        /*0078*/ 	.word	0x00000008
.L_23:


//--------------------- .nv.callgraph             --------------------------
	.section	.nv.callgraph,"",@"SHT_CUDA_CALLGRAPH"
	.align	4
	.sectionentsize	8
	.align		4
        /*0000*/ 	.word	0x00000000
	.align		4
        /*0004*/ 	.word	0xffffffff
	.align		4
        /*0008*/ 	.word	0x00000000
	.align		4
        /*000c*/ 	.word	0xfffffffe
	.align		4
        /*0010*/ 	.word	0x00000000
	.align		4
        /*0014*/ 	.word	0xfffffffd
	.align		4
        /*0018*/ 	.word	0x00000000
	.align		4
        /*001c*/ 	.word	0xfffffffc


//--------------------- .text._Z10stencil_1DPiS_l --------------------------
	.section	.text._Z10stencil_1DPiS_l,"ax",@progbits
	.align	128
        .global         _Z10stencil_1DPiS_l
        .type           _Z10stencil_1DPiS_l,@function
        .size           _Z10stencil_1DPiS_l,(.L_x_17 - _Z10stencil_1DPiS_l)
        .other          _Z10stencil_1DPiS_l,@"STO_CUDA_ENTRY STV_DEFAULT"
_Z10stencil_1DPiS_l:
.text._Z10stencil_1DPiS_l:
[----:B------:R-:W-:Y:S01]  /*0000*/  LDC R1, c[0x0][0x37c] ;  /* 0x0000df00ff017b82 */ /* 0x000fe20000000800 */
[----:B------:R-:W0:Y:S07]  /*0010*/  S2R R3, SR_TID.X ;  /* 0x0000000000037919 */ /* 0x000e2e0000002100 */
[----:B------:R-:W1:Y:S01]  /*0020*/  LDC.64 R6, c[0x0][0x390] ;  /* 0x0000e400ff067b82 */ /* 0x000e620000000a00 */
[----:B------:R-:W0:Y:S01]  /*0030*/  LDCU UR4, c[0x0][0x360] ;  /* 0x00006c00ff0477ac */ /* 0x000e220008000800 */
[----:B------:R-:W0:Y:S02]  /*0040*/  S2R R0, SR_CTAID.X ;  /* 0x0000000000007919 */ /* 0x000e240000002500 */
[----:B0-----:R-:W-:Y:S01]  /*0050*/  IMAD R5, R0, UR4, R3 ;  /* 0x0000000400057c24 */ /* 0x001fe2000f8e0203 */
[----:B-1----:R-:W-:-:S05]  /*0060*/  IADD3 R0, P0, PT, R6, UR4, RZ ;  /* 0x0000000406007c10 */ /* 0x002fca000ff1e0ff */
[----:B------:R-:W-:Y:S01]  /*0070*/  IMAD.X R2, RZ, RZ, R7, P0 ;  /* 0x000000ffff027224 */ /* 0x000fe200000e0607 */
[----:B------:R-:W-:-:S04]  /*0080*/  ISETP.GT.U32.AND P0, PT, R0, R5, PT ;  /* 0x000000050000720c */ /* 0x000fc80003f04070 */
[----:B------:R-:W-:-:S13]  /*0090*/  ISETP.GT.AND.EX P0, PT, R2, RZ, PT, P0 ;  /* 0x000000ff0200720c */ /* 0x000fda0003f04300 */
[----:B------:R-:W-:Y:S05]  /*00a0*/  @!P0 EXIT ;  /* 0x000000000000894d */ /* 0x000fea0003800000 */
[----:B------:R-:W0:Y:S01]  /*00b0*/  LDC R4, c[0x0][0x370] ;  /* 0x0000dc00ff047b82 */ /* 0x000e220000000800 */
[----:B------:R-:W-:Y:S01]  /*00c0*/  IMAD.MOV.U32 R6, RZ, RZ, RZ ;  /* 0x000000ffff067224 */ /* 0x000fe200078e00ff */
[----:B------:R-:W-:Y:S01]  /*00d0*/  BSSY.RECONVERGENT B0, `(.L_x_0) ;  /* 0x0000028000007945 */ /* 0x000fe20003800200 */
[----:B------:R-:W-:Y:S02]  /*00e0*/  VIADD R11, R3, 0x3 ;  /* 0x00000003030b7836 */ /* 0x000fe40000000000 */
[----:B0-----:R-:W-:-:S05]  /*00f0*/  IMAD R4, R4, UR4, RZ ;  /* 0x0000000404047c24 */ /* 0x001fca000f8e02ff */
[----:B------:R-:W-:Y:S02]  /*0100*/  IADD3 R7, P0, PT, R4, R5, RZ ;  /* 0x0000000504077210 */ /* 0x000fe40007f1e0ff */
[----:B------:R-:W-:Y:S02]  /*0110*/  SHF.R.S32.HI R13, RZ, 0x1f, R4 ;  /* 0x0000001fff0d7819 */ /* 0x000fe40000011404 */
[----:B------:R-:W-:-:S03]  /*0120*/  ISETP.GT.U32.AND P1, PT, R0, R7, PT ;  /* 0x000000070000720c */ /* 0x000fc60003f24070 */
[----:B------:R-:W-:Y:S01]  /*0130*/  IMAD.X R9, R13, 0x1, R6, P0 ;  /* 0x000000010d097824 */ /* 0x000fe200000e0606 */
[----:B------:R-:W-:-:S04]  /*0140*/  ISETP.GE.U32.AND P0, PT, R7, R0, PT ;  /* 0x000000000700720c */ /* 0x000fc80003f06070 */
[----:B------:R-:W-:Y:S02]  /*0150*/  ISETP.GT.AND.EX P1, PT, R2, R9, PT, P1 ;  /* 0x000000090200720c */ /* 0x000fe40003f24310 */
[----:B------:R-:W-:Y:S02]  /*0160*/  ISETP.GE.AND.EX P0, PT, R9, R2, PT, P0 ;  /* 0x000000020900720c */ /* 0x000fe40003f06300 */
[----:B------:R-:W-:Y:S02]  /*0170*/  SEL R19, R0, R7, P1 ;  /* 0x0000000700137207 */ /* 0x000fe40000800000 */
[----:B------:R-:W-:Y:S02]  /*0180*/  SEL R8, RZ, 0x1, P0 ;  /* 0x00000001ff087807 */ /* 0x000fe40000000000 */
[----:B------:R-:W-:Y:S02]  /*0190*/  SEL R18, R2, R9, P1 ;  /* 0x0000000902127207 */ /* 0x000fe40000800000 */
[----:B------:R-:W-:-:S04]  /*01a0*/  IADD3 R19, P0, P1, R19, -R7, -R8 ;  /* 0x8000000713137210 */ /* 0x000fc8000791e808 */
[----:B------:R-:W-:-:S04]  /*01b0*/  IADD3.X R18, PT, PT, R18, -0x1, ~R9, P0, P1 ;  /* 0xffffffff12127810 */ /* 0x000fc800007e2c09 */
[----:B------:R-:W-:-:S04]  /*01c0*/  LOP3.LUT R10, R18, R13, RZ, 0xfc, !PT ;  /* 0x0000000d120a7212 */ /* 0x000fc800078efcff */
[----:B------:R-:W-:-:S13]  /*01d0*/  ISETP.NE.U32.AND P0, PT, R10, RZ, PT ;  /* 0x000000ff0a00720c */ /* 0x000fda0003f05070 */
[----:B------:R-:W-:Y:S05]  /*01e0*/  @P0 BRA `(.L_x_1) ;  /* 0x0000000000500947 */ /* 0x000fea0003800000 */
[----:B------:R-:W0:Y:S01]  /*01f0*/  I2F.U32.RP R10, R4 ;  /* 0x00000004000a7306 */ /* 0x000e220000209000 */
[----:B------:R-:W-:Y:S01]  /*0200*/  IMAD.MOV R15, RZ, RZ, -R4 ;  /* 0x000000ffff0f7224 */ /* 0x000fe200078e0a04 */
[----:B------:R-:W-:Y:S01]  /*0210*/  ISETP.NE.U32.AND P2, PT, R4, RZ, PT ;  /* 0x000000ff0400720c */ /* 0x000fe20003f45070 */
[----:B------:R-:W-:-:S05]  /*0220*/  IMAD.MOV.U32 R17, RZ, RZ, RZ ;  /* 0x000000ffff117224 */ /* 0x000fca00078e00ff */
[----:B0-----:R-:W0:Y:S02]  /*0230*/  MUFU.RCP R10, R10 ;  /* 0x0000000a000a7308 */ /* 0x001e240000001000 */
[----:B0-----:R-:W-:-:S06]  /*0240*/  VIADD R12, R10, 0xffffffe ;  /* 0x0ffffffe0a0c7836 */ /* 0x001fcc0000000000 */
[----:B------:R0:W1:Y:S02]  /*0250*/  F2I.FTZ.U32.TRUNC.NTZ R13, R12 ;  /* 0x0000000c000d7305 */ /* 0x000064000021f000 */
[----:B0-----:R-:W-:Y:S02]  /*0260*/  IMAD.MOV.U32 R12, RZ, RZ, RZ ;  /* 0x000000ffff0c7224 */ /* 0x001fe400078e00ff */
[----:B-1----:R-:W-:-:S04]  /*0270*/  IMAD R15, R15, R13, RZ ;  /* 0x0000000d0f0f7224 */ /* 0x002fc800078e02ff */
[----:B------:R-:W-:-:S06]  /*0280*/  IMAD.HI.U32 R14, R13, R15, R12 ;  /* 0x0000000f0d0e7227 */ /* 0x000fcc00078e000c */
[----:B------:R-:W-:-:S04]  /*0290*/  IMAD.HI.U32 R16, R14, R19, RZ ;  /* 0x000000130e107227 */ /* 0x000fc800078e00ff */
[----:B------:R-:W-:-:S04]  /*02a0*/  IMAD.MOV R13, RZ, RZ, -R16 ;  /* 0x000000ffff0d7224 */ /* 0x000fc800078e0a10 */
[----:B------:R-:W-:-:S05]  /*02b0*/  IMAD R19, R4, R13, R19 ;  /* 0x0000000d04137224 */ /* 0x000fca00078e0213 */
[----:B------:R-:W-:-:S13]  /*02c0*/  ISETP.GE.U32.AND P0, PT, R19, R4, PT ;  /* 0x000000041300720c */ /* 0x000fda0003f06070 */
[----:B------:R-:W-:Y:S02]  /*02d0*/  @P0 IMAD.IADD R19, R19, 0x1, -R4 ;  /* 0x0000000113130824 */ /* 0x000fe400078e0a04 */
[----:B------:R-:W-:-:S03]  /*02e0*/  @P0 VIADD R16, R16, 0x1 ;  /* 0x0000000110100836 */ /* 0x000fc60000000000 */
[----:B------:R-:W-:-:S13]  /*02f0*/  ISETP.GE.U32.AND P1, PT, R19, R4, PT ;  /* 0x000000041300720c */ /* 0x000fda0003f26070 */
[----:B------:R-:W-:Y:S01]  /*0300*/  @P1 VIADD R16, R16, 0x1 ;  /* 0x0000000110101836 */ /* 0x000fe20000000000 */
[----:B------:R-:W-:Y:S01]  /*0310*/  @!P2 LOP3.LUT R16, RZ, R4, RZ, 0x33, !PT ;  /* 0x00000004ff10a212 */ /* 0x000fe200078e33ff */
[----:B------:R-:W-:Y:S06]  /*0320*/  BRA `(.L_x_2) ;  /* 0x0000000000087947 */ /* 0x000fec0003800000 */
.L_x_1:
[----:B------:R-:W-:-:S07]  /*0330*/  MOV R10, 0x350 ;  /* 0x00000350000a7802 */ /* 0x000fce0000000f00 */
[----:B------:R-:W-:Y:S05]  /*0340*/  CALL.REL.NOINC `($__internal_0_$__cuda_sm20_div_u64) ;  /* 0x0000000c00607944 */ /* 0x000fea0003c00000 */
.L_x_2:
[----:B------:R-:W-:Y:S05]  /*0350*/  BSYNC.RECONVERGENT B0 ;  /* 0x0000000000007941 */ /* 0x000fea0003800200 */
.L_x_0:
[----:B------:R-:W0:Y:S01]  /*0360*/  S2UR UR5, SR_CgaCtaId ;  /* 0x00000000000579c3 */ /* 0x000e220000008800 */
[----:B------:R-:W-:Y:S01]  /*0370*/  IADD3 R8, P1, PT, R16, R8, RZ ;  /* 0x0000000810087210 */ /* 0x000fe20007f3e0ff */
[----:B------:R-:W-:Y:S01]  /*0380*/  UMOV UR4, 0x400 ;  /* 0x0000040000047882 */ /* 0x000fe20000000000 */
[----:B------:R-:W1:Y:S02]  /*0390*/  LDCU.64 UR6, c[0x0][0x358] ;  /* 0x00006b00ff0677ac */ /* 0x000e640008000a00 */
[----:B------:R-:W-:Y:S01]  /*03a0*/  LOP3.LUT R10, R8, 0x1, RZ, 0xc0, !PT ;  /* 0x00000001080a7812 */ /* 0x000fe200078ec0ff */
[----:B------:R-:W-:Y:S01]  /*03b0*/  IMAD.X R16, RZ, RZ, R17, P1 ;  /* 0x000000ffff107224 */ /* 0x000fe200008e0611 */
[----:B------:R-:W2:Y:S02]  /*03c0*/  LDCU.64 UR8, c[0x0][0x380] ;  /* 0x00007000ff0877ac */ /* 0x000ea40008000a00 */
[----:B------:R-:W-:-:S04]  /*03d0*/  ISETP.NE.U32.AND P0, PT, R10, 0x1, PT ;  /* 0x000000010a00780c */ /* 0x000fc80003f05070 */
[----:B------:R-:W-:Y:S01]  /*03e0*/  ISETP.NE.U32.AND.EX P0, PT, RZ, RZ, PT, P0 ;  /* 0x000000ffff00720c */ /* 0x000fe20003f05100 */
[----:B0-----:R-:W-:-:S06]  /*03f0*/  ULEA UR4, UR5, UR4, 0x18 ;  /* 0x0000000405047291 */ /* 0x001fcc000f8ec0ff */
[----:B------:R-:W-:-:S06]  /*0400*/  LEA R10, R3, UR4, 0x2 ;  /* 0x00000004030a7c11 */ /* 0x000fcc000f8e10ff */
[----:B-12---:R-:W-:Y:S05]  /*0410*/  @!P0 BRA `(.L_x_3) ;  /* 0x00000004001c8947 */ /* 0x006fea0003800000 */
[----:B------:R-:W0:Y:S01]  /*0420*/  LDC.64 R12, c[0x0][0x390] ;  /* 0x0000e400ff0c7b82 */ /* 0x000e220000000a00 */
[----:B------:R-:W1:Y:S01]  /*0430*/  LDCU.64 UR4, c[0x0][0x380] ;  /* 0x00007000ff0477ac */ /* 0x000e620008000a00 */
[----:B------:R-:W-:Y:S01]  /*0440*/  VIADD R15, R3, 0x1 ;  /* 0x00000001030f7836 */ /* 0x000fe20000000000 */
[----:B------:R-:W-:Y:S01]  /*0450*/  SHF.L.U64.HI R18, R5, 0x2, R6 ;  /* 0x0000000205127819 */ /* 0x000fe20000010206 */
[C---:B------:R-:W-:Y:S01]  /*0460*/  VIADD R17, R3.reuse, 0x2 ;  /* 0x0000000203117836 */ /* 0x040fe20000000000 */
[----:B------:R-:W-:Y:S01]  /*0470*/  BSSY.RECONVERGENT B0, `(.L_x_4) ;  /* 0x000000f000007945 */ /* 0x000fe20003800200 */
[C---:B------:R-:W-:Y:S01]  /*0480*/  ISETP.GT.U32.AND P2, PT, R3.reuse, 0x2, PT ;  /* 0x000000020300780c */ /* 0x040fe20003f44070 */
[C---:B------:R-:W-:Y:S02]  /*0490*/  VIADD R21, R3.reuse, 0x4 ;  /* 0x0000000403157836 */ /* 0x040fe40000000000 */
[----:B------:R-:W-:Y:S01]  /*04a0*/  VIADD R23, R3, 0x5 ;  /* 0x0000000503177836 */ /* 0x000fe20000000000 */
[----:B0-----:R-:W-:-:S02]  /*04b0*/  ISETP.GE.U32.AND P0, PT, R5, R12, PT ;  /* 0x0000000c0500720c */ /* 0x001fc40003f06070 */
[-C--:B------:R-:W-:Y:S01]  /*04c0*/  ISETP.GE.U32.AND P3, PT, R11, R12.reuse, PT ;  /* 0x0000000c0b00720c */ /* 0x080fe20003f66070 */
[----:B------:R-:W-:Y:S01]  /*04d0*/  IMAD.SHL.U32 R11, R5, 0x4, RZ ;  /* 0x00000004050b7824 */ /* 0x000fe200078e00ff */
[----:B------:R-:W-:Y:S02]  /*04e0*/  ISETP.GE.AND.EX P0, PT, R6, R13, PT, P0 ;  /* 0x0000000d0600720c */ /* 0x000fe40003f06300 */
[-C--:B------:R-:W-:Y:S02]  /*04f0*/  ISETP.GE.U32.AND P1, PT, R15, R12.reuse, PT ;  /* 0x0000000c0f00720c */ /* 0x080fe40003f26070 */
[----:B-1----:R-:W-:Y:S02]  /*0500*/  IADD3 R14, P5, PT, R11, UR4, RZ ;  /* 0x000000040b0e7c10 */ /* 0x002fe4000ffbe0ff */
[----:B------:R-:W-:Y:S01]  /*0510*/  ISETP.GE.U32.AND P4, PT, R17, R12, PT ;  /* 0x0000000c1100720c */ /* 0x000fe20003f86070 */
[----:B------:R-:W-:Y:S01]  /*0520*/  IMAD.MOV.U32 R17, RZ, RZ, RZ ;  /* 0x000000ffff117224 */ /* 0x000fe200078e00ff */
[----:B------:R-:W-:-:S05]  /*0530*/  IADD3.X R15, PT, PT, R18, UR5, RZ, P5, !PT ;  /* 0x00000005120f7c10 */ /* 0x000fca000affe4ff */
[----:B------:R-:W-:Y:S06]  /*0540*/  @P0 BRA `(.L_x_5) ;  /* 0x0000000000040947 */ /* 0x000fec0003800000 */
[----:B------:R0:W5:Y:S02]  /*0550*/  LDG.E R17, desc[UR6][R14.64] ;  /* 0x000000060e117981 */ /* 0x000164000c1e1900 */
.L_x_5:
[----:B------:R-:W-:Y:S05]  /*0560*/  BSYNC.RECONVERGENT B0 ;  /* 0x0000000000007941 */ /* 0x000fea0003800200 */
.L_x_4:
[----:B------:R-:W-:Y:S04]  /*0570*/  BSSY.RECONVERGENT B0, `(.L_x_6) ;  /* 0x000000d000007945 */ /* 0x000fe80003800200 */
[----:B------:R-:W-:Y:S05]  /*0580*/  @P2 BRA `(.L_x_7) ;  /* 0x00000000002c2947 */ /* 0x000fea0003800000 */
[----:B------:R-:W-:-:S04]  /*0590*/  IADD3 R19, P5, PT, R5, 0x400, RZ ;  /* 0x0000040005137810 */ /* 0x000fc80007fbe0ff */
[----:B------:R-:W-:Y:S01]  /*05a0*/  ISETP.GE.U32.AND P2, PT, R19, R12, PT ;  /* 0x0000000c1300720c */ /* 0x000fe20003f46070 */
[----:B------:R-:W-:Y:S01]  /*05b0*/  IMAD.X R6, RZ, RZ, R6, P5 ;  /* 0x000000ffff067224 */ /* 0x000fe200028e0606 */
[----:B------:R-:W-:Y:S01]  /*05c0*/  ISETP.GE.U32.AND P5, PT, R5, 0x3, PT ;  /* 0x000000030500780c */ /* 0x000fe20003fa6070 */
[----:B------:R-:W-:-:S03]  /*05d0*/  IMAD.MOV.U32 R5, RZ, RZ, RZ ;  /* 0x000000ffff057224 */ /* 0x000fc600078e00ff */
[----:B------:R-:W-:-:S09]  /*05e0*/  ISETP.GE.AND.EX P2, PT, R6, R13, PT, P2 ;  /* 0x0000000d0600720c */ /* 0x000fd20003f46320 */
[----:B------:R-:W2:Y:S04]  /*05f0*/  @P5 LDG.E R5, desc[UR6][R14.64+-0xc] ;  /* 0xfffff4060e055981 */ /* 0x000ea8000c1e1900 */
[----:B------:R-:W3:Y:S04]  /*0600*/  @!P2 LDG.E R19, desc[UR6][R14.64+0x1000] ;  /* 0x001000060e13a981 */ /* 0x000ee8000c1e1900 */
[----:B------:R1:W-:Y:S04]  /*0610*/  @P2 STS [R10+0x100c], RZ ;  /* 0x00100cff0a002388 */ /* 0x0003e80000000800 */
[----:B--2---:R1:W-:Y:S04]  /*0620*/  STS [R10], R5 ;  /* 0x000000050a007388 */ /* 0x0043e80000000800 */
[----:B---3--:R1:W-:Y:S02]  /*0630*/  @!P2 STS [R10+0x100c], R19 ;  /* 0x00100c130a00a388 */ /* 0x0083e40000000800 */
.L_x_7:
[----:B------:R-:W-:Y:S05]  /*0640*/  BSYNC.RECONVERGENT B0 ;  /* 0x0000000000007941 */ /* 0x000fea0003800200 */
.L_x_6:
[----:B-----5:R-:W-:Y:S01]  /*0650*/  STS [R10+0xc], R17 ;  /* 0x00000c110a007388 */ /* 0x020fe20000000800 */
[----:B------:R-:W-:Y:S05]  /*0660*/  WARPSYNC.ALL ;  /* 0x0000000000007948 */ /* 0x000fea0003800000 */
[C---:B------:R-:W-:Y:S01]  /*0670*/  ISETP.GE.U32.AND P5, PT, R3.reuse, R12, PT ;  /* 0x0000000c0300720c */ /* 0x040fe20003fa6070 */
[----:B0-----:R-:W-:Y:S01]  /*0680*/  IMAD.MOV.U32 R15, RZ, RZ, RZ ;  /* 0x000000ffff0f7224 */ /* 0x001fe200078e00ff */
[----:B------:R-:W-:Y:S01]  /*0690*/  BAR.SYNC.DEFER_BLOCKING 0x0 ;  /* 0x0000000000007b1d */ /* 0x000fe20000010000 */
[-C--:B------:R-:W-:Y:S01]  /*06a0*/  ISETP.GE.AND.EX P1, PT, RZ, R13.reuse, PT, P1 ;  /* 0x0000000dff00720c */ /* 0x080fe20003f26310 */
[----:B-1----:R-:W-:Y:S01]  /*06b0*/  VIADD R5, R3, 0x6 ;  /* 0x0000000603057836 */ /* 0x002fe20000000000 */
[----:B------:R-:W-:-:S02]  /*06c0*/  ISETP.GE.AND.EX P5, PT, RZ, R13, PT, P5 ;  /* 0x0000000dff00720c */ /* 0x000fc40003fa6350 */
[-C--:B------:R-:W-:Y:S02]  /*06d0*/  ISETP.GE.AND.EX P4, PT, RZ, R13.reuse, PT, P4 ;  /* 0x0000000dff00720c */ /* 0x080fe40003f86340 */
[-C--:B------:R-:W-:Y:S02]  /*06e0*/  ISETP.GE.U32.AND P6, PT, R21, R12.reuse, PT ;  /* 0x0000000c1500720c */ /* 0x080fe40003fc6070 */
[-C--:B------:R-:W-:Y:S02]  /*06f0*/  ISETP.GE.AND.EX P3, PT, RZ, R13.reuse, PT, P3 ;  /* 0x0000000dff00720c */ /* 0x080fe40003f66330 */
[-C--:B------:R-:W-:Y:S02]  /*0700*/  ISETP.GE.U32.AND P2, PT, R23, R12.reuse, PT ;  /* 0x0000000c1700720c */ /* 0x080fe40003f46070 */
[-C--:B------:R-:W-:Y:S02]  /*0710*/  ISETP.GE.AND.EX P6, PT, RZ, R13.reuse, PT, P6 ;  /* 0x0000000dff00720c */ /* 0x080fe40003fc6360 */
[----:B------:R-:W-:Y:S01]  /*0720*/  ISETP.GE.AND.EX P2, PT, RZ, R13, PT, P2 ;  /* 0x0000000dff00720c */ /* 0x000fe20003f46320 */
[----:B------:R-:W-:Y:S01]  /*0730*/  @!P5 LDS R15, [R10] ;  /* 0x000000000a0fd984 */ /* 0x000fe20000000800 */
[----:B------:R-:W-:Y:S01]  /*0740*/  ISETP.GE.U32.AND P5, PT, R5, R12, PT ;  /* 0x0000000c0500720c */ /* 0x000fe20003fa6070 */
[----:B------:R-:W-:-:S02]  /*0750*/  IMAD.MOV.U32 R5, RZ, RZ, R7 ;  /* 0x000000ffff057224 */ /* 0x000fc400078e0007 */
[----:B------:R-:W0:Y:S01]  /*0760*/  @!P1 LDS R6, [R10+0x4] ;  /* 0x000004000a069984 */ /* 0x000e220000000800 */
[----:B------:R-:W-:Y:S02]  /*0770*/  ISETP.GE.AND.EX P5, PT, RZ, R13, PT, P5 ;  /* 0x0000000dff00720c */ /* 0x000fe40003fa6350 */
[----:B------:R-:W1:Y:S01]  /*0780*/  @!P0 LDC.64 R12, c[0x0][0x388] ;  /* 0x0000e200ff0c8b82 */ /* 0x000e620000000a00 */
[----:B------:R-:W2:Y:S04]  /*0790*/  @!P4 LDS R14, [R10+0x8] ;  /* 0x000008000a0ec984 */ /* 0x000ea80000000800 */
[----:B------:R-:W3:Y:S04]  /*07a0*/  @!P3 LDS R20, [R10+0xc] ;  /* 0x00000c000a14b984 */ /* 0x000ee80000000800 */
[----:B------:R-:W4:Y:S04]  /*07b0*/  @!P6 LDS R22, [R10+0x10] ;  /* 0x000010000a16e984 */ /* 0x000f280000000800 */
[----:B------:R-:W4:Y:S04]  /*07c0*/  @!P2 LDS R24, [R10+0x14] ;  /* 0x000014000a18a984 */ /* 0x000f280000000800 */
[----:B------:R-:W4:Y:S01]  /*07d0*/  @!P5 LDS R26, [R10+0x18] ;  /* 0x000018000a1ad984 */ /* 0x000f220000000800 */
[----:B0-----:R-:W-:Y:S01]  /*07e0*/  @!P1 IMAD.IADD R15, R15, 0x1, R6 ;  /* 0x000000010f0f9824 */ /* 0x001fe200078e0206 */
[----:B-1----:R-:W-:Y:S01]  /*07f0*/  @!P0 IADD3 R12, P1, PT, R11, R12, RZ ;  /* 0x0000000c0b0c8210 */ /* 0x002fe20007f3e0ff */
[----:B------:R-:W-:-:S02]  /*0800*/  IMAD.MOV.U32 R6, RZ, RZ, R9 ;  /* 0x000000ffff067224 */ /* 0x000fc400078e0009 */
[----:B--2---:R-:W-:Y:S02]  /*0810*/  @!P4 IMAD.IADD R15, R15, 0x1, R14 ;  /* 0x000000010f0fc824 */ /* 0x004fe400078e020e */
[----:B------:R-:W-:Y:S02]  /*0820*/  @!P0 IMAD.X R13, R18, 0x1, R13, P1 ;  /* 0x00000001120d8824 */ /* 0x000fe400008e060d */
[----:B---3--:R-:W-:-:S04]  /*0830*/  @!P3 IMAD.IADD R15, R15, 0x1, R20 ;  /* 0x000000010f0fb824 */ /* 0x008fc800078e0214 */
[----:B----4-:R-:W-:-:S04]  /*0840*/  @!P6 IMAD.IADD R15, R15, 0x1, R22 ;  /* 0x000000010f0fe824 */ /* 0x010fc800078e0216 */
[----:B------:R-:W-:-:S04]  /*0850*/  @!P2 IMAD.IADD R15, R15, 0x1, R24 ;  /* 0x000000010f0fa824 */ /* 0x000fc800078e0218 */
[----:B------:R-:W-:-:S05]  /*0860*/  @!P5 IMAD.IADD R15, R15, 0x1, R26 ;  /* 0x000000010f0fd824 */ /* 0x000fca00078e021a */
[----:B------:R0:W-:Y:S01]  /*0870*/  @!P0 STG.E desc[UR6][R12.64], R15 ;  /* 0x0000000f0c008986 */ /* 0x0001e2000c101906 */
[----:B------:R-:W-:Y:S06]  /*0880*/  BAR.SYNC.DEFER_BLOCKING 0x0 ;  /* 0x0000000000007b1d */ /* 0x000fec0000010000 */
.L_x_3:
[----:B------:R-:W-:-:S04]  /*0890*/  ISETP.NE.U32.AND P0, PT, R8, RZ, PT ;  /* 0x000000ff0800720c */ /* 0x000fc80003f05070 */
[----:B------:R-:W-:-:S13]  /*08a0*/  ISETP.NE.AND.EX P0, PT, R16, RZ, PT, P0 ;  /* 0x000000ff1000720c */ /* 0x000fda0003f05300 */
[----:B------:R-:W-:Y:S05]  /*08b0*/  @!P0 EXIT ;  /* 0x000000000000894d */ /* 0x000fea0003800000 */
[----:B------:R-:W1:Y:S01]  /*08c0*/  LDC.64 R8, c[0x0][0x390] ;  /* 0x0000e400ff087b82 */ /* 0x000e620000000a00 */
[C---:B------:R-:W-:Y:S02]  /*08d0*/  VIADD R23, R3.reuse, 0x1 ;  /* 0x0000000103177836 */ /* 0x040fe40000000000 */
[C---:B------:R-:W-:Y:S02]  /*08e0*/  VIADD R21, R3.reuse, 0x2 ;  /* 0x0000000203157836 */ /* 0x040fe40000000000 */
[C---:B------:R-:W-:Y:S02]  /*08f0*/  VIADD R19, R3.reuse, 0x4 ;  /* 0x0000000403137836 */ /* 0x040fe40000000000 */
[C---:B------:R-:W-:Y:S02]  /*0900*/  VIADD R17, R3.reuse, 0x5 ;  /* 0x0000000503117836 */ /* 0x040fe40000000000 */
[----:B------:R-:W-:-:S07]  /*0910*/  VIADD R11, R3, 0x6 ;  /* 0x00000006030b7836 */ /* 0x000fce0000000000 */
.L_x_15:
[C---:B-1----:R-:W-:Y:S01]  /*0920*/  ISETP.GE.U32.AND P5, PT, R5.reuse, R8, PT ;  /* 0x000000080500720c */ /* 0x042fe20003fa6070 */
[----:B------:R-:W-:Y:S01]  /*0930*/  BSSY.RECONVERGENT B0, `(.L_x_8) ;  /* 0x0000007000007945 */ /* 0x000fe20003800200 */
[C---:B------:R-:W-:Y:S01]  /*0940*/  LEA R14, P0, R5.reuse, UR8, 0x2 ;  /* 0x00000008050e7c11 */ /* 0x040fe2000f8010ff */
[----:B------:R-:W-:Y:S01]  /*0950*/  IMAD.MOV.U32 R7, RZ, RZ, RZ ;  /* 0x000000ffff077224 */ /* 0x000fe200078e00ff */
[----:B------:R-:W-:Y:S02]  /*0960*/  ISETP.GE.AND.EX P5, PT, R6, R9, PT, P5 ;  /* 0x000000090600720c */ /* 0x000fe40003fa6350 */
[----:B0-2---:R-:W-:-:S11]  /*0970*/  LEA.HI.X R15, R5, UR9, R6, 0x2, P0 ;  /* 0x00000009050f7c11 */ /* 0x005fd600080f1406 */
[----:B------:R-:W-:Y:S05]  /*0980*/  @P5 BRA `(.L_x_9) ;  /* 0x0000000000045947 */ /* 0x000fea0003800000 */
[----:B------:R0:W5:Y:S02]  /*0990*/  LDG.E R7, desc[UR6][R14.64] ;  /* 0x000000060e077981 */ /* 0x000164000c1e1900 */
.L_x_9:
[----:B------:R-:W-:Y:S05]  /*09a0*/  BSYNC.RECONVERGENT B0 ;  /* 0x0000000000007941 */ /* 0x000fea0003800200 */
.L_x_8:
[C---:B------:R-:W-:Y:S01]  /*09b0*/  ISETP.GT.U32.AND P6, PT, R3.reuse, 0x2, PT ;  /* 0x000000020300780c */ /* 0x040fe20003fc4070 */
[----:B-----5:R1:W-:Y:S01]  /*09c0*/  STS [R10+0xc], R7 ;  /* 0x00000c070a007388 */ /* 0x0203e20000000800 */
[----:B------:R-:W-:-:S04]  /*09d0*/  ISETP.GE.U32.AND P0, PT, R3, R8, PT ;  /* 0x000000080300720c */ /* 0x000fc80003f06070 */
[----:B------:R-:W-:-:S04]  /*09e0*/  ISETP.GE.AND.EX P3, PT, RZ, R9, PT, P0 ;  /* 0x00000009ff00720c */ /* 0x000fc80003f66300 */
[----:B------:R-:W-:Y:S02]  /*09f0*/  P2R R18, PR, RZ, 0x8 ;  /* 0x00000008ff127803 */ /* 0x000fe40000000000 */
[----:B-1----:R-:W-:Y:S01]  /*0a00*/  P2R R7, PR, RZ, 0x40 ;  /* 0x00000040ff077803 */ /* 0x002fe20000000000 */
[----:B------:R-:W-:Y:S06]  /*0a10*/  @P6 BRA `(.L_x_10) ;  /* 0x0000000000306947 */ /* 0x000fec0003800000 */
[C---:B------:R-:W-:Y:S02]  /*0a20*/  IADD3 R7, P2, PT, R5.reuse, 0x400, RZ ;  /* 0x0000040005077810 */ /* 0x040fe40007f5e0ff */
[----:B------:R-:W-:Y:S02]  /*0a30*/  ISETP.GE.U32.AND P0, PT, R5, 0x3, PT ;  /* 0x000000030500780c */ /* 0x000fe40003f06070 */
[----:B------:R-:W-:Y:S01]  /*0a40*/  ISETP.GE.U32.AND P1, PT, R7, R8, PT ;  /* 0x000000080700720c */ /* 0x000fe20003f26070 */
[----:B------:R-:W-:Y:S01]  /*0a50*/  IMAD.X R12, RZ, RZ, R6, P2 ;  /* 0x000000ffff0c7224 */ /* 0x000fe200010e0606 */
[----:B------:R-:W-:Y:S01]  /*0a60*/  ISETP.GE.AND.EX P0, PT, R6, RZ, PT, P0 ;  /* 0x000000ff0600720c */ /* 0x000fe20003f06300 */
[----:B------:R-:W-:-:S03]  /*0a70*/  IMAD.MOV.U32 R7, RZ, RZ, RZ ;  /* 0x000000ffff077224 */ /* 0x000fc600078e00ff */
[----:B------:R-:W-:-:S09]  /*0a80*/  ISETP.GE.AND.EX P1, PT, R12, R9, PT, P1 ;  /* 0x000000090c00720c */ /* 0x000fd20003f26310 */
[----:B------:R-:W2:Y:S04]  /*0a90*/  @P0 LDG.E R7, desc[UR6][R14.64+-0xc] ;  /* 0xfffff4060e070981 */ /* 0x000ea8000c1e1900 */
[----:B------:R-:W3:Y:S04]  /*0aa0*/  @!P1 LDG.E R13, desc[UR6][R14.64+0x1000] ;  /* 0x001000060e0d9981 */ /* 0x000ee8000c1e1900 */
[----:B------:R1:W-:Y:S04]  /*0ab0*/  @P1 STS [R10+0x100c], RZ ;  /* 0x00100cff0a001388 */ /* 0x0003e80000000800 */
[----:B--2---:R1:W-:Y:S04]  /*0ac0*/  STS [R10], R7 ;  /* 0x000000070a007388 */ /* 0x0043e80000000800 */
[----:B---3--:R1:W-:Y:S02]  /*0ad0*/  @!P1 STS [R10+0x100c], R13 ;  /* 0x00100c0d0a009388 */ /* 0x0083e40000000800 */
.L_x_10:
[----:B------:R-:W-:Y:S05]  /*0ae0*/  WARPSYNC.ALL ;  /* 0x0000000000007948 */ /* 0x000fea0003800000 */
[----:B------:R-:W-:Y:S01]  /*0af0*/  VIADD R29, R3, 0x3 ;  /* 0x00000003031d7836 */ /* 0x000fe20000000000 */
[----:B-1----:R-:W1:Y:S08]  /*0b00*/  @!P5 LDC.64 R12, c[0x0][0x388] ;  /* 0x0000e200ff0cdb82 */ /* 0x002e700000000a00 */
[----:B------:R-:W-:Y:S01]  /*0b10*/  BAR.SYNC.DEFER_BLOCKING 0x0 ;  /* 0x0000000000007b1d */ /* 0x000fe20000010000 */
[----:B------:R-:W-:-:S02]  /*0b20*/  ISETP.GE.U32.AND P0, PT, R23, R8, PT ;  /* 0x000000081700720c */ /* 0x000fc40003f06070 */
[----:B------:R-:W-:Y:S02]  /*0b30*/  P2R R7, PR, RZ, 0x40 ;  /* 0x00000040ff077803 */ /* 0x000fe40000000000 */
[----:B------:R-:W-:Y:S01]  /*0b40*/  IADD3 R25, P1, PT, R4, R5, RZ ;  /* 0x0000000504197210 */ /* 0x000fe20007f3e0ff */
[----:B------:R-:W-:Y:S01]  /*0b50*/  BSSY.RECONVERGENT B0, `(.L_x_11) ;  /* 0x0000029000007945 */ /* 0x000fe20003800200 */
[----:B------:R-:W-:Y:S02]  /*0b60*/  SHF.R.S32.HI R27, RZ, 0x1f, R4 ;  /* 0x0000001fff1b7819 */ /* 0x000fe40000011404 */
[----:B------:R-:W-:Y:S02]  /*0b70*/  ISETP.GE.AND.EX P6, PT, RZ, R9, PT, P0 ;  /* 0x00000009ff00720c */ /* 0x000fe40003fc6300 */
[-C--:B------:R-:W-:Y:S01]  /*0b80*/  ISETP.GE.U32.AND P0, PT, R21, R8.reuse, PT ;  /* 0x000000081500720c */ /* 0x080fe20003f06070 */
[----:B------:R-:W-:Y:S01]  /*0b90*/  IMAD.X R16, R27, 0x1, R6, P1 ;  /* 0x000000011b107824 */ /* 0x000fe200008e0606 */
[----:B------:R-:W-:-:S02]  /*0ba0*/  ISETP.GE.U32.AND P1, PT, R29, R8, PT ;  /* 0x000000081d00720c */ /* 0x000fc40003f26070 */
[-C--:B------:R-:W-:Y:S02]  /*0bb0*/  ISETP.GE.AND.EX P0, PT, RZ, R9.reuse, PT, P0 ;  /* 0x00000009ff00720c */ /* 0x080fe40003f06300 */
[-C--:B------:R-:W-:Y:S02]  /*0bc0*/  ISETP.GE.AND.EX P1, PT, RZ, R9.reuse, PT, P1 ;  /* 0x00000009ff00720c */ /* 0x080fe40003f26310 */
[----:B------:R-:W-:Y:S02]  /*0bd0*/  ISETP.GE.U32.AND P4, PT, R11, R8, PT ;  /* 0x000000080b00720c */ /* 0x000fe40003f86070 */
[----:B------:R-:W-:Y:S02]  /*0be0*/  P2R R26, PR, RZ, 0x40 ;  /* 0x00000040ff1a7803 */ /* 0x000fe40000000000 */
[----:B-1----:R-:W-:Y:S02]  /*0bf0*/  @!P5 LEA R12, P2, R5, R12, 0x2 ;  /* 0x0000000c050cd211 */ /* 0x002fe400078410ff */
[----:B------:R-:W-:-:S02]  /*0c00*/  ISETP.GE.AND.EX P4, PT, RZ, R9, PT, P4 ;  /* 0x00000009ff00720c */ /* 0x000fc40003f86340 */
[----:B------:R-:W-:Y:S01]  /*0c10*/  @!P5 LEA.HI.X R13, R5, R13, R6, 0x2, P2 ;  /* 0x0000000d050dd211 */ /* 0x000fe200010f1406 */
[----:B------:R-:W-:Y:S01]  /*0c20*/  IMAD.MOV.U32 R5, RZ, RZ, RZ ;  /* 0x000000ffff057224 */ /* 0x000fe200078e00ff */
[C---:B0-----:R-:W-:Y:S01]  /*0c30*/  LEA R14, P2, R4.reuse, R14, 0x2 ;  /* 0x0000000e040e7211 */ /* 0x041fe200078410ff */
[----:B------:R-:W-:Y:S03]  /*0c40*/  @!P6 LDS R6, [R10+0x4] ;  /* 0x000004000a06e984 */ /* 0x000fe60000000800 */
[----:B------:R-:W-:Y:S01]  /*0c50*/  LEA.HI.X R15, R4, R15, R27, 0x2, P2 ;  /* 0x0000000f040f7211 */ /* 0x000fe200010f141b */
[----:B------:R-:W0:Y:S01]  /*0c60*/  @!P3 LDS R5, [R10] ;  /* 0x000000000a05b984 */ /* 0x000e220000000800 */
[-C--:B------:R-:W-:Y:S02]  /*0c70*/  ISETP.GE.U32.AND P2, PT, R19, R8.reuse, PT ;  /* 0x000000081300720c */ /* 0x080fe40003f46070 */
[----:B------:R-:W-:Y:S01]  /*0c80*/  ISETP.GE.U32.AND P3, PT, R17, R8, PT ;  /* 0x000000081100720c */ /* 0x000fe20003f66070 */
[----:B------:R-:W1:Y:S01]  /*0c90*/  @!P0 LDS R20, [R10+0x8] ;  /* 0x000008000a148984 */ /* 0x000e620000000800 */
[----:B------:R-:W-:-:S02]  /*0ca0*/  ISETP.GE.AND.EX P2, PT, RZ, R9, PT, P2 ;  /* 0x00000009ff00720c */ /* 0x000fc40003f46320 */
[----:B------:R-:W-:Y:S01]  /*0cb0*/  ISETP.GE.AND.EX P3, PT, RZ, R9, PT, P3 ;  /* 0x00000009ff00720c */ /* 0x000fe20003f66330 */
[----:B------:R-:W2:Y:S04]  /*0cc0*/  @!P1 LDS R22, [R10+0xc] ;  /* 0x00000c000a169984 */ /* 0x000ea80000000800 */
[----:B------:R-:W-:Y:S06]  /*0cd0*/  @!P4 LDS R29, [R10+0x18] ;  /* 0x000018000a1dc984 */ /* 0x000fec0000000800 */
[----:B------:R-:W3:Y:S04]  /*0ce0*/  @!P2 LDS R24, [R10+0x10] ;  /* 0x000010000a18a984 */ /* 0x000ee80000000800 */
[----:B------:R-:W4:Y:S01]  /*0cf0*/  @!P3 LDS R28, [R10+0x14] ;  /* 0x000014000a1cb984 */ /* 0x000f220000000800 */
[----:B0-----:R-:W-:Y:S01]  /*0d00*/  @!P6 IMAD.IADD R5, R5, 0x1, R6 ;  /* 0x000000010505e824 */ /* 0x001fe200078e0206 */
[----:B------:R-:W-:Y:S01]  /*0d10*/  ISETP.NE.AND P6, PT, R7, RZ, PT ;  /* 0x000000ff0700720c */ /* 0x000fe20003fc5270 */
[----:B------:R-:W-:-:S02]  /*0d20*/  IMAD.MOV.U32 R7, RZ, RZ, RZ ;  /* 0x000000ffff077224 */ /* 0x000fc400078e00ff */
[----:B-1----:R-:W-:-:S04]  /*0d30*/  @!P0 IMAD.IADD R5, R5, 0x1, R20 ;  /* 0x0000000105058824 */ /* 0x002fc800078e0214 */
[----:B--2---:R-:W-:-:S04]  /*0d40*/  @!P1 IMAD.IADD R5, R5, 0x1, R22 ;  /* 0x0000000105059824 */ /* 0x004fc800078e0216 */
[----:B---3--:R-:W-:-:S04]  /*0d50*/  @!P2 IMAD.IADD R5, R5, 0x1, R24 ;  /* 0x000000010505a824 */ /* 0x008fc800078e0218 */
[----:B----4-:R-:W-:-:S04]  /*0d60*/  @!P3 IMAD.IADD R5, R5, 0x1, R28 ;  /* 0x000000010505b824 */ /* 0x010fc800078e021c */
[----:B------:R-:W-:-:S05]  /*0d70*/  @!P4 IMAD.IADD R5, R5, 0x1, R29 ;  /* 0x000000010505c824 */ /* 0x000fca00078e021d */
[----:B------:R0:W-:Y:S01]  /*0d80*/  @!P5 STG.E desc[UR6][R12.64], R5 ;  /* 0x000000050c00d986 */ /* 0x0001e2000c101906 */
[----:B------:R-:W-:Y:S01]  /*0d90*/  BAR.SYNC.DEFER_BLOCKING 0x0 ;  /* 0x0000000000007b1d */ /* 0x000fe20000010000 */
[----:B------:R-:W-:-:S04]  /*0da0*/  ISETP.GE.U32.AND P5, PT, R25, R8, PT ;  /* 0x000000081900720c */ /* 0x000fc80003fa6070 */
[----:B------:R-:W-:-:S13]  /*0db0*/  ISETP.GE.AND.EX P5, PT, R16, R9, PT, P5 ;  /* 0x000000091000720c */ /* 0x000fda0003fa6350 */
[----:B0-----:R-:W-:Y:S05]  /*0dc0*/  @P5 BRA `(.L_x_12) ;  /* 0x0000000000045947 */ /* 0x001fea0003800000 */
[----:B------:R0:W5:Y:S02]  /*0dd0*/  LDG.E R7, desc[UR6][R14.64] ;  /* 0x000000060e077981 */ /* 0x000164000c1e1900 */
.L_x_12:
[----:B------:R-:W-:Y:S05]  /*0de0*/  BSYNC.RECONVERGENT B0 ;  /* 0x0000000000007941 */ /* 0x000fea0003800200 */
.L_x_11:
[----:B-----5:R1:W-:Y:S01]  /*0df0*/  STS [R10+0xc], R7 ;  /* 0x00000c070a007388 */ /* 0x0203e20000000800 */
[----:B------:R-:W-:Y:S04]  /*0e00*/  BSSY.RECONVERGENT B0, `(.L_x_13) ;  /* 0x000000e000007945 */ /* 0x000fe80003800200 */
[----:B------:R-:W-:Y:S05]  /*0e10*/  @P6 BRA `(.L_x_14) ;  /* 0x0000000000306947 */ /* 0x000fea0003800000 */
[----:B-1----:R-:W-:Y:S01]  /*0e20*/  IADD3 R7, P6, PT, R25, 0x400, RZ ;  /* 0x0000040019077810 */ /* 0x002fe20007fde0ff */
[----:B------:R-:W-:-:S04]  /*0e30*/  IMAD.MOV.U32 R5, RZ, RZ, RZ ;  /* 0x000000ffff057224 */ /* 0x000fc800078e00ff */
[----:B------:R-:W-:Y:S01]  /*0e40*/  IMAD.X R6, RZ, RZ, R16, P6 ;  /* 0x000000ffff067224 */ /* 0x000fe200030e0610 */
[----:B------:R-:W-:-:S04]  /*0e50*/  ISETP.GE.U32.AND P6, PT, R25, 0x3, PT ;  /* 0x000000031900780c */ /* 0x000fc80003fc6070 */
[----:B------:R-:W-:-:S13]  /*0e60*/  ISETP.GE.AND.EX P6, PT, R16, RZ, PT, P6 ;  /* 0x000000ff1000720c */ /* 0x000fda0003fc6360 */
[----:B------:R-:W2:Y:S01]  /*0e70*/  @P6 LDG.E R5, desc[UR6][R14.64+-0xc] ;  /* 0xfffff4060e056981 */ /* 0x000ea2000c1e1900 */
[----:B------:R-:W-:-:S04]  /*0e80*/  ISETP.GE.U32.AND P6, PT, R7, R8, PT ;  /* 0x000000080700720c */ /* 0x000fc80003fc6070 */
[----:B------:R-:W-:-:S13]  /*0e90*/  ISETP.GE.AND.EX P6, PT, R6, R9, PT, P6 ;  /* 0x000000090600720c */ /* 0x000fda0003fc6360 */
[----:B------:R-:W3:Y:S04]  /*0ea0*/  @!P6 LDG.E R7, desc[UR6][R14.64+0x1000] ;  /* 0x001000060e07e981 */ /* 0x000ee8000c1e1900 */
[----:B------:R4:W-:Y:S04]  /*0eb0*/  @P6 STS [R10+0x100c], RZ ;  /* 0x00100cff0a006388 */ /* 0x0009e80000000800 */
[----:B--2---:R4:W-:Y:S04]  /*0ec0*/  STS [R10], R5 ;  /* 0x000000050a007388 */ /* 0x0049e80000000800 */
[----:B---3--:R4:W-:Y:S02]  /*0ed0*/  @!P6 STS [R10+0x100c], R7 ;  /* 0x00100c070a00e388 */ /* 0x0089e40000000800 */
.L_x_14:
[----:B------:R-:W-:Y:S05]  /*0ee0*/  BSYNC.RECONVERGENT B0 ;  /* 0x0000000000007941 */ /* 0x000fea0003800200 */
.L_x_13:
[----:B------:R-:W-:Y:S01]  /*0ef0*/  BAR.SYNC.DEFER_BLOCKING 0x0 ;  /* 0x0000000000007b1d */ /* 0x000fe20000010000 */
[----:B----4-:R-:W-:Y:S01]  /*0f00*/  P2R R5, PR, RZ, 0x20 ;  /* 0x00000020ff057803 */ /* 0x010fe20000000000 */
[----:B0-----:R-:W-:Y:S01]  /*0f10*/  IMAD.MOV.U32 R15, RZ, RZ, RZ ;  /* 0x000000ffff0f7224 */ /* 0x001fe200078e00ff */
[----:B------:R-:W-:Y:S02]  /*0f20*/  ISETP.NE.AND P5, PT, R18, RZ, PT ;  /* 0x000000ff1200720c */ /* 0x000fe40003fa5270 */
[----:B------:R-:W-:-:S11]  /*0f30*/  ISETP.NE.AND P6, PT, R26, RZ, PT ;  /* 0x000000ff1a00720c */ /* 0x000fd60003fc5270 */
[----:B------:R-:W-:Y:S01]  /*0f40*/  @!P5 LDS R15, [R10] ;  /* 0x000000000a0fd984 */ /* 0x000fe20000000800 */
[----:B------:R-:W-:-:S03]  /*0f50*/  ISETP.NE.AND P5, PT, R5, RZ, PT ;  /* 0x000000ff0500720c */ /* 0x000fc60003fa5270 */
[----:B------:R-:W0:Y:S04]  /*0f60*/  @!P6 LDS R12, [R10+0x4] ;  /* 0x000004000a0ce984 */ /* 0x000e280000000800 */
[----:B------:R-:W2:Y:S04]  /*0f70*/  @!P0 LDS R14, [R10+0x8] ;  /* 0x000008000a0e8984 */ /* 0x000ea80000000800 */
[----:B------:R-:W3:Y:S02]  /*0f80*/  @!P1 LDS R18, [R10+0xc] ;  /* 0x00000c000a129984 */ /* 0x000ee40000000800 */
[----:B-1----:R-:W1:Y:S02]  /*0f90*/  @!P5 LDC.64 R6, c[0x0][0x388] ;  /* 0x0000e200ff06db82 */ /* 0x002e640000000a00 */
[----:B------:R-:W4:Y:S04]  /*0fa0*/  @!P2 LDS R20, [R10+0x10] ;  /* 0x000010000a14a984 */ /* 0x000f280000000800 */
[----:B------:R-:W5:Y:S04]  /*0fb0*/  @!P3 LDS R22, [R10+0x14] ;  /* 0x000014000a16b984 */ /* 0x000f680000000800 */
[----:B------:R-:W5:Y:S01]  /*0fc0*/  @!P4 LDS R24, [R10+0x18] ;  /* 0x000018000a18c984 */ /* 0x000f620000000800 */
[----:B0-----:R-:W-:-:S04]  /*0fd0*/  @!P6 IMAD.IADD R15, R15, 0x1, R12 ;  /* 0x000000010f0fe824 */ /* 0x001fc800078e020c */
[----:B--2---:R-:W-:Y:S01]  /*0fe0*/  @!P0 IMAD.IADD R15, R15, 0x1, R14 ;  /* 0x000000010f0f8824 */ /* 0x004fe200078e020e */
[----:B-1----:R-:W-:-:S03]  /*0ff0*/  @!P5 LEA R12, P0, R25, R6, 0x2 ;  /* 0x00000006190cd211 */ /* 0x002fc600078010ff */
[----:B---3--:R-:W-:Y:S01]  /*1000*/  @!P1 IMAD.IADD R15, R15, 0x1, R18 ;  /* 0x000000010f0f9824 */ /* 0x008fe200078e0212 */
[----:B------:R-:W-:Y:S02]  /*1010*/  @!P5 LEA.HI.X R13, R25, R7, R16, 0x2, P0 ;  /* 0x00000007190dd211 */ /* 0x000fe400000f1410 */
[----:B------:R-:W-:Y:S01]  /*1020*/  IADD3 R5, P0, PT, R4, R25, RZ ;  /* 0x0000001904057210 */ /* 0x000fe20007f1e0ff */
[----:B----4-:R-:W-:-:S04]  /*1030*/  @!P2 IMAD.IADD R15, R15, 0x1, R20 ;  /* 0x000000010f0fa824 */ /* 0x010fc800078e0214 */
[----:B------:R-:W-:Y:S01]  /*1040*/  IMAD.X R6, R27, 0x1, R16, P0 ;  /* 0x000000011b067824 */ /* 0x000fe200000e0610 */
[----:B------:R-:W-:Y:S01]  /*1050*/  ISETP.GE.U32.AND P0, PT, R5, R0, PT ;  /* 0x000000000500720c */ /* 0x000fe20003f06070 */
[----:B-----5:R-:W-:-:S03]  /*1060*/  @!P3 IMAD.IADD R15, R15, 0x1, R22 ;  /* 0x000000010f0fb824 */ /* 0x020fc600078e0216 */
[----:B------:R-:W-:Y:S01]  /*1070*/  ISETP.GE.AND.EX P0, PT, R6, R2, PT, P0 ;  /* 0x000000020600720c */ /* 0x000fe20003f06300 */
[----:B------:R-:W-:-:S05]  /*1080*/  @!P4 IMAD.IADD R15, R15, 0x1, R24 ;  /* 0x000000010f0fc824 */ /* 0x000fca00078e0218 */
[----:B------:R2:W-:Y:S01]  /*1090*/  @!P5 STG.E desc[UR6][R12.64], R15 ;  /* 0x0000000f0c00d986 */ /* 0x0005e2000c101906 */
[----:B------:R-:W-:Y:S06]  /*10a0*/  BAR.SYNC.DEFER_BLOCKING 0x0 ;  /* 0x0000000000007b1d */ /* 0x000fec0000010000 */
[----:B------:R-:W-:Y:S05]  /*10b0*/  @!P0 BRA `(.L_x_15) ;  /* 0xfffffff800188947 */ /* 0x000fea000383ffff */
[----:B------:R-:W-:Y:S05]  /*10c0*/  EXIT ;  /* 0x000000000000794d */ /* 0x000fea0003800000 */
        .weak           $__internal_0_$__cuda_sm20_div_u64
        .type           $__internal_0_$__cuda_sm20_div_u64,@function
        .size           $__internal_0_$__cuda_sm20_div_u64,(.L_x_17 - $__internal_0_$__cuda_sm20_div_u64)
$__internal_0_$__cuda_sm20_div_u64:
[----:B------:R-:W-:-:S06]  /*10d0*/  IMAD.MOV.U32 R12, RZ, RZ, R4 ;  /* 0x000000ffff0c7224 */ /* 0x000fcc00078e0004 */
[----:B------:R-:W0:Y:S08]  /*10e0*/  I2F.U64.RP R12, R12 ;  /* 0x0000000c000c7312 */ /* 0x000e300000309000 */
[----:B0-----:R-:W0:Y:S02]  /*10f0*/  MUFU.RCP R14, R12 ;  /* 0x0000000c000e7308 */ /* 0x001e240000001000 */
[----:B0-----:R-:W-:-:S06]  /*1100*/  VIADD R14, R14, 0x1ffffffe ;  /* 0x1ffffffe0e0e7836 */ /* 0x001fcc0000000000 */
[----:B------:R-:W0:Y:S02]  /*1110*/  F2I.U64.TRUNC R14, R14 ;  /* 0x0000000e000e7311 */ /* 0x000e24000020d800 */
[----:B0-----:R-:W-:-:S04]  /*1120*/  IMAD.WIDE.U32 R16, R14, R4, RZ ;  /* 0x000000040e107225 */ /* 0x001fc800078e00ff */
[----:B------:R-:W-:Y:S01]  /*1130*/  IMAD R17, R14, R13, R17 ;  /* 0x0000000d0e117224 */ /* 0x000fe200078e0211 */
[----:B------:R-:W-:-:S03]  /*1140*/  IADD3 R21, P0, PT, RZ, -R16, RZ ;  /* 0x80000010ff157210 */ /* 0x000fc60007f1e0ff */
[----:B------:R-:W-:Y:S02]  /*1150*/  IMAD R17, R15, R4, R17 ;  /* 0x000000040f117224 */ /* 0x000fe400078e0211 */
[----:B------:R-:W-:-:S04]  /*1160*/  IMAD.HI.U32 R16, R14, R21, RZ ;  /* 0x000000150e107227 */ /* 0x000fc800078e00ff */
[----:B------:R-:W-:Y:S02]  /*1170*/  IMAD.X R23, RZ, RZ, ~R17, P0 ;  /* 0x000000ffff177224 */ /* 0x000fe400000e0e11 */
[----:B------:R-:W-:Y:S02]  /*1180*/  IMAD.MOV.U32 R17, RZ, RZ, R14 ;  /* 0x000000ffff117224 */ /* 0x000fe400078e000e */
[-C--:B------:R-:W-:Y:S02]  /*1190*/  IMAD R25, R15, R23.reuse, RZ ;  /* 0x000000170f197224 */ /* 0x080fe400078e02ff */
[----:B------:R-:W-:-:S04]  /*11a0*/  IMAD.WIDE.U32 R16, P0, R14, R23, R16 ;  /* 0x000000170e107225 */ /* 0x000fc80007800010 */
[----:B------:R-:W-:-:S04]  /*11b0*/  IMAD.HI.U32 R23, R15, R23, RZ ;  /* 0x000000170f177227 */ /* 0x000fc800078e00ff */
[----:B------:R-:W-:-:S04]  /*11c0*/  IMAD.HI.U32 R16, P1, R15, R21, R16 ;  /* 0x000000150f107227 */ /* 0x000fc80007820010 */
[----:B------:R-:W-:Y:S01]  /*11d0*/  IMAD.X R12, R23, 0x1, R15, P0 ;  /* 0x00000001170c7824 */ /* 0x000fe200000e060f */
[----:B------:R-:W-:-:S04]  /*11e0*/  IADD3 R17, P2, PT, R25, R16, RZ ;  /* 0x0000001019117210 */ /* 0x000fc80007f5e0ff */
[----:B------:R-:W-:Y:S01]  /*11f0*/  IADD3.X R21, PT, PT, RZ, RZ, R12, P2, P1 ;  /* 0x000000ffff157210 */ /* 0x000fe200017e240c */
[----:B------:R-:W-:-:S04]  /*1200*/  IMAD.WIDE.U32 R14, R17, R4, RZ ;  /* 0x00000004110e7225 */ /* 0x000fc800078e00ff */
[----:B------:R-:W-:Y:S01]  /*1210*/  IMAD R12, R17, R13, R15 ;  /* 0x0000000d110c7224 */ /* 0x000fe200078e020f */
[----:B------:R-:W-:-:S03]  /*1220*/  IADD3 R15, P0, PT, RZ, -R14, RZ ;  /* 0x8000000eff0f7210 */ /* 0x000fc60007f1e0ff */
[----:B------:R-:W-:Y:S02]  /*1230*/  IMAD R12, R21, R4, R12 ;  /* 0x00000004150c7224 */ /* 0x000fe400078e020c */
[----:B------:R-:W-:-:S04]  /*1240*/  IMAD.HI.U32 R16, R17, R15, RZ ;  /* 0x0000000f11107227 */ /* 0x000fc800078e00ff */
[----:B------:R-:W-:-:S04]  /*1250*/  IMAD.X R12, RZ, RZ, ~R12, P0 ;  /* 0x000000ffff0c7224 */ /* 0x000fc800000e0e0c */
[----:B------:R-:W-:-:S04]  /*1260*/  IMAD.WIDE.U32 R16, P0, R17, R12, R16 ;  /* 0x0000000c11107225 */ /* 0x000fc80007800010 */
[C---:B------:R-:W-:Y:S02]  /*1270*/  IMAD R14, R21.reuse, R12, RZ ;  /* 0x0000000c150e7224 */ /* 0x040fe400078e02ff */
[----:B------:R-:W-:-:S04]  /*1280*/  IMAD.HI.U32 R17, P1, R21, R15, R16 ;  /* 0x0000000f15117227 */ /* 0x000fc80007820010 */
[----:B------:R-:W-:Y:S01]  /*1290*/  IMAD.HI.U32 R12, R21, R12, RZ ;  /* 0x0000000c150c7227 */ /* 0x000fe200078e00ff */
[----:B------:R-:W-:-:S03]  /*12a0*/  IADD3 R17, P2, PT, R14, R17, RZ ;  /* 0x000000110e117210 */ /* 0x000fc60007f5e0ff */
[----:B------:R-:W-:Y:S02]  /*12b0*/  IMAD.X R21, R12, 0x1, R21, P0 ;  /* 0x000000010c157824 */ /* 0x000fe400000e0615 */
[----:B------:R-:W-:-:S03]  /*12c0*/  IMAD.HI.U32 R14, R17, R19, RZ ;  /* 0x00000013110e7227 */ /* 0x000fc600078e00ff */
[----:B------:R-:W-:Y:S01]  /*12d0*/  IADD3.X R21, PT, PT, RZ, RZ, R21, P2, P1 ;  /* 0x000000ffff157210 */ /* 0x000fe200017e2415 */
[----:B------:R-:W-:Y:S02]  /*12e0*/  IMAD.MOV.U32 R15, RZ, RZ, RZ ;  /* 0x000000ffff0f7224 */ /* 0x000fe400078e00ff */
[----:B------:R-:W-:-:S04]  /*12f0*/  IMAD.WIDE.U32 R14, R17, R18, R14 ;  /* 0x00000012110e7225 */ /* 0x000fc800078e000e */
[C---:B------:R-:W-:Y:S02]  /*1300*/  IMAD R17, R21.reuse, R18, RZ ;  /* 0x0000001215117224 */ /* 0x040fe400078e02ff */
[----:B------:R-:W-:-:S04]  /*1310*/  IMAD.HI.U32 R14, P0, R21, R19, R14 ;  /* 0x00000013150e7227 */ /* 0x000fc8000780000e */
[----:B------:R-:W-:Y:S01]  /*1320*/  IMAD.HI.U32 R12, R21, R18, RZ ;  /* 0x00000012150c7227 */ /* 0x000fe200078e00ff */
[----:B------:R-:W-:-:S03]  /*1330*/  IADD3 R17, P1, PT, R17, R14, RZ ;  /* 0x0000000e11117210 */ /* 0x000fc60007f3e0ff */
[----:B------:R-:W-:Y:S02]  /*1340*/  IMAD.X R12, RZ, RZ, R12, P0 ;  /* 0x000000ffff0c7224 */ /* 0x000fe400000e060c */
[----:B------:R-:W-:-:S04]  /*1350*/  IMAD.WIDE.U32 R14, R17, R4, RZ ;  /* 0x00000004110e7225 */ /* 0x000fc800078e00ff */
[----:B------:R-:W-:Y:S01]  /*1360*/  IMAD.X R21, RZ, RZ, R12, P1 ;  /* 0x000000ffff157224 */ /* 0x000fe200008e060c */
[----:B------:R-:W-:Y:S01]  /*1370*/  IADD3 R23, P1, PT, -R14, R19, RZ ;  /* 0x000000130e177210 */ /* 0x000fe20007f3e1ff */
[----:B------:R-:W-:-:S03]  /*1380*/  IMAD R12, R17, R13, R15 ;  /* 0x0000000d110c7224 */ /* 0x000fc600078e020f */
[-C--:B------:R-:W-:Y:S01]  /*1390*/  ISETP.GE.U32.AND P0, PT, R23, R4.reuse, PT ;  /* 0x000000041700720c */ /* 0x080fe20003f06070 */
[----:B------:R-:W-:Y:S01]  /*13a0*/  IMAD R15, R21, R4, R12 ;  /* 0x00000004150f7224 */ /* 0x000fe200078e020c */
[----:B------:R-:W-:-:S03]  /*13b0*/  IADD3 R12, P2, PT, R17, 0x1, RZ ;  /* 0x00000001110c7810 */ /* 0x000fc60007f5e0ff */
[----:B------:R-:W-:Y:S01]  /*13c0*/  IMAD.X R16, R18, 0x1, ~R15, P1 ;  /* 0x0000000112107824 */ /* 0x000fe200008e0e0f */
[----:B------:R-:W-:Y:S01]  /*13d0*/  IADD3 R19, P1, PT, -R4, R23, RZ ;  /* 0x0000001704137210 */ /* 0x000fe20007f3e1ff */
[----:B------:R-:W-:-:S03]  /*13e0*/  IMAD.X R14, RZ, RZ, R21, P2 ;  /* 0x000000ffff0e7224 */ /* 0x000fc600010e0615 */
[C---:B------:R-:W-:Y:S01]  /*13f0*/  ISETP.GE.U32.AND.EX P0, PT, R16.reuse, R13, PT, P0 ;  /* 0x0000000d1000720c */ /* 0x040fe20003f06100 */
[----:B------:R-:W-:Y:S01]  /*1400*/  IMAD.X R18, R16, 0x1, ~R13, P1 ;  /* 0x0000000110127824 */ /* 0x000fe200008e0e0d */
[----:B------:R-:W-:Y:S02]  /*1410*/  ISETP.NE.U32.AND P1, PT, R4, RZ, PT ;  /* 0x000000ff0400720c */ /* 0x000fe40003f25070 */
[----:B------:R-:W-:Y:S02]  /*1420*/  SEL R15, R12, R17, P0 ;  /* 0x000000110c0f7207 */ /* 0x000fe40000000000 */
[----:B------:R-:W-:Y:S02]  /*1430*/  SEL R19, R19, R23, P0 ;  /* 0x0000001713137207 */ /* 0x000fe40000000000 */
[----:B------:R-:W-:Y:S02]  /*1440*/  SEL R18, R18, R16, P0 ;  /* 0x0000001012127207 */ /* 0x000fe40000000000 */
[----:B------:R-:W-:-:S02]  /*1450*/  SEL R12, R14, R21, P0 ;  /* 0x000000150e0c7207 */ /* 0x000fc40000000000 */
[----:B------:R-:W-:Y:S02]  /*1460*/  IADD3 R16, P2, PT, R15, 0x1, RZ ;  /* 0x000000010f107810 */ /* 0x000fe40007f5e0ff */
[----:B------:R-:W-:Y:S02]  /*1470*/  ISETP.GE.U32.AND P0, PT, R19, R4, PT ;  /* 0x000000041300720c */ /* 0x000fe40003f06070 */
[----:B------:R-:W-:Y:S01]  /*1480*/  ISETP.NE.AND.EX P1, PT, R13, RZ, PT, P1 ;  /* 0x000000ff0d00720c */ /* 0x000fe20003f25310 */
[----:B------:R-:W-:Y:S01]  /*1490*/  IMAD.X R17, RZ, RZ, R12, P2 ;  /* 0x000000ffff117224 */ /* 0x000fe200010e060c */
[----:B------:R-:W-:Y:S01]  /*14a0*/  ISETP.GE.U32.AND.EX P0, PT, R18, R13, PT, P0 ;  /* 0x0000000d1200720c */ /* 0x000fe20003f06100 */
[----:B------:R-:W-:-:S03]  /*14b0*/  IMAD.MOV.U32 R13, RZ, RZ, 0x0 ;  /* 0x00000000ff0d7424 */ /* 0x000fc600078e00ff */
[----:B------:R-:W-:Y:S01]  /*14c0*/  SEL R17, R17, R12, P0 ;  /* 0x0000000c11117207 */ /* 0x000fe20000000000 */
[----:B------:R-:W-:Y:S01]  /*14d0*/  IMAD.MOV.U32 R12, RZ, RZ, R10 ;  /* 0x000000ffff0c7224 */ /* 0x000fe200078e000a */
[----:B------:R-:W-:Y:S02]  /*14e0*/  SEL R16, R16, R15, P0 ;  /* 0x0000000f10107207 */ /* 0x000fe40000000000 */
[----:B------:R-:W-:Y:S02]  /*14f0*/  SEL R17, R17, 0xffffffff, P1 ;  /* 0xffffffff11117807 */ /* 0x000fe40000800000 */
[----:B------:R-:W-:Y:S01]  /*1500*/  SEL R16, R16, 0xffffffff, P1 ;  /* 0xffffffff10107807 */ /* 0x000fe20000800000 */
[----:B------:R-:W-:Y:S06]  /*1510*/  RET.REL.NODEC R12 `(_Z10stencil_1DPiS_l) ;  /* 0xffffffe80cb87950 */ /* 0x000fec0003c3ffff */
.L_x_16:
[----:B------:R-:W-:-:S00]  /*1520*/  BRA `(.L_x_16) ;  /* 0xfffffffc00fc7947 */ /* 0x000fc0000383ffff */
[----:B------:R-:W-:-:S00]  /*1530*/  NOP ;  /* 0x0000000000007918 */ /* 0x000fc00000000000 */
        /* <DEDUP_REMOVED lines=12> */
.L_x_17:


//--------------------- .nv.shared._Z10stencil_1DPiS_l --------------------------
	.section	.nv.shared._Z10stencil_1DPiS_l,"aw",@nobits
	.sectionflags	@""
	.align	4
.nv.shared._Z10stencil_1DPiS_l:
	.zero		5144


//--------------------- .nv.shared.reserved.0     --------------------------
	.section	.nv.shared.reserved.0,"aw",@nobits
	.weak		__nv_reservedSMEM_offset_0_alias
	.size		__nv_reservedSMEM_offset_0_alias, 0, 64
	.other		__nv_reservedSMEM_offset_0_alias,@"STO_CUDA_RESERVED_SHARED STV_DEFAULT"
__nv_reservedSMEM_offset_0_alias:
	.zero		0
	.zero		64


//--------------------- .nv.constant0._Z10stencil_1DPiS_l --------------------------
	.section	.nv.constant0._Z10stencil_1DPiS_l,"a",@progbits
	.sectionflags	@""
	.align	4
.nv.constant0._Z10stencil_1DPiS_l:
	.zero		920


//--------------------- SYMBOLS --------------------------

	.type		.nv.reservedSmem.offset0,@object
	.size		.nv.reservedSmem.offset0,0x4
	.type		.nv.reservedSmem.cap,@object
	.size		.nv.reservedSmem.cap,0x4
